//
// Generated by NVIDIA NVVM Compiler
//
// Compiler Build ID: CL-36424714
// Cuda compilation tools, release 13.0, V13.0.88
// Based on NVVM 20.0.0
//

.version 9.0
.target sm_100
.address_size 64

	// .globl	_Z4testdPd

.visible .entry _Z4testdPd(
	.param .f64 _Z4testdPd_param_0,
	.param .u64 .ptr .align 1 _Z4testdPd_param_1
)
{
	.reg .b64 	%rd<3>;
	.reg .b64 	%fd<3>;

	ld.param.f64 	%fd1, [_Z4testdPd_param_0];
	ld.param.u64 	%rd1, [_Z4testdPd_param_1];
	cvta.to.global.u64 	%rd2, %rd1;
	cvt.rzi.f64.f64 	%fd2, %fd1;
	st.global.f64 	[%rd2], %fd2;
	ret;

}


// ===== COMPILED SASS (sm_100) =====

	.target	sm_100

	.elftype	@"ET_EXEC"


//--------------------- .note.nv.tkinfo           --------------------------
	.section	.note.nv.tkinfo,"",@"SHT_NOTE"
	.sectionflags	@"SHF_NOTE_NV_TKINFO"
	.tkinfo
        /*0018*/ 	.word	0x00000002
        /*0030*/ 	.string	""
        /*0030*/ 	.string	"ptxas"
        /*0030*/ 	.string	"Cuda compilation tools, release 13.0, V13.0.88"
        /*0030*/ 	.string	"Build cuda_13.0.r13.0/compiler.36424714_0"
        /*0030*/ 	.string	"-arch sm_100 -m 64 "



//--------------------- .note.nv.cuinfo           --------------------------
	.section	.note.nv.cuinfo,"",@"SHT_NOTE"
	.sectionflags	@"SHF_NOTE_NV_CUINFO"
        /*0018*/ 	.short	0x0002
        /*001a*/ 	.short	0x0064
        /*001c*/ 	.short	0x0082
	.zero		2


//--------------------- .nv.info                  --------------------------
	.section	.nv.info,"",@"SHT_CUDA_INFO"
	.align	4


	//----- nvinfo : EIATTR_REGCOUNT
	.align		4
        /*0000*/ 	.byte	0x04, 0x2f
        /*0002*/ 	.short	(.L_1 - .L_0)
	.align		4
.L_0:
        /*0004*/ 	.word	index@(_Z4testdPd)
        /*0008*/ 	.word	0x00000008


	//----- nvinfo : EIATTR_FRAME_SIZE
	.align		4
.L_1:
        /*000c*/ 	.byte	0x04, 0x11
        /*000e*/ 	.short	(.L_3 - .L_2)
	.align		4
.L_2:
        /*0010*/ 	.word	index@(_Z4testdPd)
        /*0014*/ 	.word	0x00000000


	//----- nvinfo : EIATTR_MIN_STACK_SIZE
	.align		4
.L_3:
        /*0018*/ 	.byte	0x04, 0x12
        /*001a*/ 	.short	(.L_5 - .L_4)
	.align		4
.L_4:
        /*001c*/ 	.word	index@(_Z4testdPd)
        /*0020*/ 	.word	0x00000000
.L_5:


//--------------------- .nv.compat                --------------------------
	.section	.nv.compat,"",@"SHT_CUDA_COMPAT_INFO"
	.align	4
        /*0000*/ 	.byte	0x02, 0x09, 0x00, 0x00, 0x02, 0x02, 0x01, 0x00, 0x02, 0x05, 0x05, 0x00, 0x03, 0x07, 0x01, 0x01
        /*0010*/ 	.byte	0x02, 0x03, 0x00, 0x00, 0x02, 0x06, 0x01, 0x00, 0x04, 0x0b, 0x08, 0x00, 0x09, 0x00, 0x00, 0x00
        /*0020*/ 	.byte	0x00, 0x00, 0x00, 0x00


//--------------------- .nv.info._Z4testdPd       --------------------------
	.section	.nv.info._Z4testdPd,"",@"SHT_CUDA_INFO"
	.sectionflags	@""
	.align	4


	//----- nvinfo : EIATTR_CUDA_API_VERSION
	.align		4
        /*0000*/ 	.byte	0x04, 0x37
        /*0002*/ 	.short	(.L_7 - .L_6)
.L_6:
        /*0004*/ 	.word	0x00000082


	//----- nvinfo : EIATTR_KPARAM_INFO
	.align		4
.L_7:
        /*0008*/ 	.byte	0x04, 0x17
        /*000a*/ 	.short	(.L_9 - .L_8)
.L_8:
        /*000c*/ 	.word	0x00000000
        /*0010*/ 	.short	0x0001
        /*0012*/ 	.short	0x0008
        /*0014*/ 	.byte	0x00, 0xf5, 0x21, 0x00


	//----- nvinfo : EIATTR_KPARAM_INFO
	.align		4
.L_9:
        /*0018*/ 	.byte	0x04, 0x17
        /*001a*/ 	.short	(.L_11 - .L_10)
.L_10:
        /*001c*/ 	.word	0x00000000
        /*0020*/ 	.short	0x0000
        /*0022*/ 	.short	0x0000
        /*0024*/ 	.byte	0x00, 0xf0, 0x21, 0x00


	//----- nvinfo : EIATTR_SPARSE_MMA_MASK
	.align		4
.L_11:
        /*0028*/ 	.byte	0x03, 0x50
        /*002a*/ 	.short	0x0000


	//----- nvinfo : EIATTR_MAXREG_COUNT
	.align		4
        /*002c*/ 	.byte	0x03, 0x1b
        /*002e*/ 	.short	0x00ff


	//----- nvinfo : EIATTR_MERCURY_ISA_VERSION
	.align		4
        /*0030*/ 	.byte	0x03, 0x5f
        /*0032*/ 	.short	0x0101


	//----- nvinfo : EIATTR_VRC_CTA_INIT_COUNT
	.align		4
        /*0034*/ 	.byte	0x02, 0x4a
	.zero		1
	.zero		1


	//----- nvinfo : EIATTR_EXIT_INSTR_OFFSETS
	.align		4
        /*0038*/ 	.byte	0x04, 0x1c
        /*003a*/ 	.short	(.L_13 - .L_12)


	//   ....[0]....
.L_12:
        /*003c*/ 	.word	0x00000060


	//----- nvinfo : EIATTR_CBANK_PARAM_SIZE
	.align		4
.L_13:
        /*0040*/ 	.byte	0x03, 0x19
        /*0042*/ 	.short	0x0010


	//----- nvinfo : EIATTR_PARAM_CBANK
	.align		4
        /*0044*/ 	.byte	0x04, 0x0a
        /*0046*/ 	.short	(.L_15 - .L_14)
	.align		4
.L_14:
        /*0048*/ 	.word	index@(.nv.constant0._Z4testdPd)
        /*004c*/ 	.short	0x0380
        /*004e*/ 	.short	0x0010


	//----- nvinfo : EIATTR_SW_WAR
	.align		4
.L_15:
        /*0050*/ 	.byte	0x04, 0x36
        /*0052*/ 	.short	(.L_17 - .L_16)
.L_16:
        /*0054*/ 	.word	0x00000008
.L_17:


//--------------------- .nv.callgraph             --------------------------
	.section	.nv.callgraph,"",@"SHT_CUDA_CALLGRAPH"
	.align	4
	.sectionentsize	8
	.align		4
        /*0000*/ 	.word	0x00000000
	.align		4
        /*0004*/ 	.word	0xffffffff
	.align		4
        /*0008*/ 	.word	0x00000000
	.align		4
        /*000c*/ 	.word	0xfffffffe
	.align		4
        /*0010*/ 	.word	0x00000000
	.align		4
        /*0014*/ 	.word	0xfffffffd
	.align		4
        /*0018*/ 	.word	0x00000000
	.align		4
        /*001c*/ 	.word	0xfffffffc


//--------------------- .text._Z4testdPd          --------------------------
	.section	.text._Z4testdPd,"ax",@progbits
	.align	128
        .global         _Z4testdPd
        .type           _Z4testdPd,@function
        .size           _Z4testdPd,(.L_x_1 - _Z4testdPd)
        .other          _Z4testdPd,@"STO_CUDA_ENTRY STV_DEFAULT"
_Z4testdPd:
.text._Z4testdPd:
[----:B------:R-:W-:Y:S01]  /*0000*/  LDC R1, c[0x0][0x37c] ;  /* 0x0000df00ff017b82 */ /* 0x000fe20000000800 */
[----:B------:R-:W0:Y:S07]  /*0010*/  LDCU.64 UR6, c[0x0][0x380] ;  /* 0x00007000ff0677ac */ /* 0x000e2e0008000a00 */
[----:B------:R-:W1:Y:S01]  /*0020*/  LDC.64 R4, c[0x0][0x388] ;  /* 0x0000e200ff047b82 */ /* 0x000e620000000a00 */
[----:B------:R-:W1:Y:S01]  /*0030*/  LDCU.64 UR4, c[0x0][0x358] ;  /* 0x00006b00ff0477ac */ /* 0x000e620008000a00 */
[----:B0-----:R-:W1:Y:S02]  /*0040*/  FRND.F64.TRUNC R2, UR6 ;  /* 0x0000000600027d13 */ /* 0x001e64000830d800 */
[----:B-1----:R-:W-:Y:S01]  /*0050*/  STG.E.64 desc[UR4][R4.64], R2 ;  /* 0x0000000204007986 */ /* 0x002fe2000c101b04 */
[----:B------:R-:W-:Y:S05]  /*0060*/  EXIT ;  /* 0x000000000000794d */ /* 0x000fea0003800000 */
.L_x_0:
[----:B------:R-:W-:-:S00]  /*0070*/  BRA `(.L_x_0) ;  /* 0xfffffffc00fc7947 */ /* 0x000fc0000383ffff */
[----:B------:R-:W-:-:S00]  /*0080*/  NOP ;  /* 0x0000000000007918 */ /* 0x000fc00000000000 */
[----:B------:R-:W-:-:S00]  /*0090*/  NOP ;  /* 0x0000000000007918 */ /* 0x000fc00000000000 */
[----:B------:R-:W-:-:S00]  /*00a0*/  NOP ;  /* 0x0000000000007918 */ /* 0x000fc00000000000 */
[----:B------:R-:W-:-:S00]  /*00b0*/  NOP ;  /* 0x0000000000007918 */ /* 0x000fc00000000000 */
[----:B------:R-:W-:-:S00]  /*00c0*/  NOP ;  /* 0x0000000000007918 */ /* 0x000fc00000000000 */
[----:B------:R-:W-:-:S00]  /*00d0*/  NOP ;  /* 0x0000000000007918 */ /* 0x000fc00000000000 */
[----:B------:R-:W-:-:S00]  /*00e0*/  NOP ;  /* 0x0000000000007918 */ /* 0x000fc00000000000 */
[----:B------:R-:W-:-:S00]  /*00f0*/  NOP ;  /* 0x0000000000007918 */ /* 0x000fc00000000000 */
.L_x_1:


//--------------------- .nv.shared.reserved.0     --------------------------
	.section	.nv.shared.reserved.0,"aw",@nobits
	.weak		__nv_reservedSMEM_offset_0_alias
	.size		__nv_reservedSMEM_offset_0_alias, 0, 64
	.other		__nv_reservedSMEM_offset_0_alias,@"STO_CUDA_RESERVED_SHARED STV_DEFAULT"
__nv_reservedSMEM_offset_0_alias:
	.zero		0
	.zero		64


//--------------------- .nv.constant0._Z4testdPd  --------------------------
	.section	.nv.constant0._Z4testdPd,"a",@progbits
	.sectionflags	@""
	.align	4
.nv.constant0._Z4testdPd:
	.zero		912


//--------------------- SYMBOLS --------------------------

	.type		.nv.reservedSmem.offset0,@object
	.size		.nv.reservedSmem.offset0,0x4
